//
// Generated by NVIDIA NVVM Compiler
//
// Compiler Build ID: CL-36424714
// Cuda compilation tools, release 13.0, V13.0.88
// Based on NVVM 20.0.0
//

.version 9.0
.target sm_100
.address_size 64

	// .globl	haar_type_E

.visible .entry haar_type_E(
	.param .u64 .ptr .align 1 haar_type_E_param_0,
	.param .u64 .ptr .align 1 haar_type_E_param_1,
	.param .u32 haar_type_E_param_2,
	.param .f32 haar_type_E_param_3,
	.param .u64 .ptr .align 1 haar_type_E_param_4
)
{
	.reg .pred 	%p<23>;
	.reg .b32 	%r<135>;
	.reg .b32 	%f<10>;
	.reg .b64 	%rd<81>;

	ld.param.u64 	%rd7, [haar_type_E_param_0];
	ld.param.u64 	%rd5, [haar_type_E_param_1];
	ld.param.u32 	%r42, [haar_type_E_param_2];
	ld.param.f32 	%f1, [haar_type_E_param_3];
	ld.param.u64 	%rd6, [haar_type_E_param_4];
	cvta.to.global.u64 	%rd1, %rd7;
	mov.u32 	%r43, %ctaid.x;
	mov.u32 	%r44, %ntid.x;
	mov.u32 	%r45, %tid.x;
	mad.lo.s32 	%r1, %r43, %r44, %r45;
	setp.ge.u32 	%p6, %r1, %r42;
	@%p6 bra 	$L__BB0_34;
	cvta.to.global.u64 	%rd8, %rd5;
	shl.b32 	%r47, %r1, 2;
	mul.wide.u32 	%rd9, %r47, 4;
	add.s64 	%rd10, %rd8, %rd9;
	ld.global.u32 	%r48, [%rd10];
	cvt.rn.f32.s32 	%f2, %r48;
	mul.f32 	%f3, %f1, %f2;
	cvt.rzi.s32.f32 	%r2, %f3;
	ld.global.u32 	%r49, [%rd10+4];
	cvt.rn.f32.s32 	%f4, %r49;
	mul.f32 	%f5, %f1, %f4;
	cvt.rzi.s32.f32 	%r50, %f5;
	ld.global.u32 	%r51, [%rd10+8];
	cvt.rn.f32.s32 	%f6, %r51;
	mul.f32 	%f7, %f1, %f6;
	cvt.rzi.s32.f32 	%r52, %f7;
	ld.global.u32 	%r53, [%rd10+12];
	cvt.rn.f32.s32 	%f8, %r53;
	mul.f32 	%f9, %f1, %f8;
	cvt.rzi.s32.f32 	%r54, %f9;
	shr.u32 	%r55, %r52, 31;
	add.s32 	%r56, %r52, %r55;
	shr.s32 	%r4, %r56, 1;
	shr.u32 	%r57, %r54, 31;
	add.s32 	%r58, %r54, %r57;
	shr.s32 	%r5, %r58, 1;
	min.s32 	%r59, %r2, %r50;
	setp.lt.s32 	%p7, %r59, 1;
	add.s32 	%r60, %r2, -1;
	mul.wide.u32 	%rd11, %r60, 8;
	add.s64 	%rd2, %rd1, %rd11;
	mov.b32 	%r119, 0;
	@%p7 bra 	$L__BB0_3;
	ld.global.u64 	%rd12, [%rd2];
	cvta.to.global.u64 	%rd13, %rd12;
	add.s32 	%r61, %r50, -1;
	mul.wide.u32 	%rd14, %r61, 4;
	add.s64 	%rd15, %rd13, %rd14;
	ld.global.u32 	%r119, [%rd15];
$L__BB0_3:
	add.s32 	%r8, %r4, %r2;
	min.s32 	%r63, %r8, %r50;
	setp.gt.s32 	%p1, %r63, 0;
	setp.lt.s32 	%p8, %r63, 1;
	add.s32 	%r64, %r8, -1;
	mul.wide.u32 	%rd16, %r64, 8;
	add.s64 	%rd3, %rd1, %rd16;
	mov.b32 	%r120, 0;
	@%p8 bra 	$L__BB0_5;
	ld.global.u64 	%rd17, [%rd3];
	cvta.to.global.u64 	%rd18, %rd17;
	add.s32 	%r65, %r50, -1;
	mul.wide.u32 	%rd19, %r65, 4;
	add.s64 	%rd20, %rd18, %rd19;
	ld.global.u32 	%r120, [%rd20];
$L__BB0_5:
	add.s32 	%r11, %r5, %r50;
	min.s32 	%r68, %r2, %r11;
	setp.gt.s32 	%p2, %r68, 0;
	setp.lt.s32 	%p9, %r68, 1;
	mov.b32 	%r121, 0;
	@%p9 bra 	$L__BB0_7;
	ld.global.u64 	%rd21, [%rd2];
	cvta.to.global.u64 	%rd22, %rd21;
	add.s32 	%r69, %r11, -1;
	mul.wide.u32 	%rd23, %r69, 4;
	add.s64 	%rd24, %rd22, %rd23;
	ld.global.u32 	%r121, [%rd24];
$L__BB0_7:
	min.s32 	%r71, %r8, %r11;
	setp.gt.s32 	%p3, %r71, 0;
	setp.lt.s32 	%p10, %r71, 1;
	mov.b32 	%r122, 0;
	@%p10 bra 	$L__BB0_9;
	ld.global.u64 	%rd25, [%rd3];
	cvta.to.global.u64 	%rd26, %rd25;
	add.s32 	%r72, %r11, -1;
	mul.wide.u32 	%rd27, %r72, 4;
	add.s64 	%rd28, %rd26, %rd27;
	ld.global.u32 	%r122, [%rd28];
$L__BB0_9:
	mov.b32 	%r123, 0;
	not.pred 	%p11, %p1;
	@%p11 bra 	$L__BB0_11;
	ld.global.u64 	%rd29, [%rd3];
	cvta.to.global.u64 	%rd30, %rd29;
	add.s32 	%r74, %r50, -1;
	mul.wide.u32 	%rd31, %r74, 4;
	add.s64 	%rd32, %rd30, %rd31;
	ld.global.u32 	%r123, [%rd32];
$L__BB0_11:
	add.s32 	%r18, %r8, %r4;
	min.s32 	%r76, %r18, %r50;
	setp.lt.s32 	%p12, %r76, 1;
	add.s32 	%r77, %r18, -1;
	mul.wide.u32 	%rd33, %r77, 8;
	add.s64 	%rd4, %rd1, %rd33;
	mov.b32 	%r124, 0;
	@%p12 bra 	$L__BB0_13;
	ld.global.u64 	%rd34, [%rd4];
	cvta.to.global.u64 	%rd35, %rd34;
	add.s32 	%r78, %r50, -1;
	mul.wide.u32 	%rd36, %r78, 4;
	add.s64 	%rd37, %rd35, %rd36;
	ld.global.u32 	%r124, [%rd37];
$L__BB0_13:
	mov.b32 	%r125, 0;
	not.pred 	%p13, %p3;
	@%p13 bra 	$L__BB0_15;
	ld.global.u64 	%rd38, [%rd3];
	cvta.to.global.u64 	%rd39, %rd38;
	add.s32 	%r80, %r11, -1;
	mul.wide.u32 	%rd40, %r80, 4;
	add.s64 	%rd41, %rd39, %rd40;
	ld.global.u32 	%r125, [%rd41];
$L__BB0_15:
	min.s32 	%r82, %r18, %r11;
	setp.gt.s32 	%p4, %r82, 0;
	setp.lt.s32 	%p14, %r82, 1;
	mov.b32 	%r126, 0;
	@%p14 bra 	$L__BB0_17;
	ld.global.u64 	%rd42, [%rd4];
	cvta.to.global.u64 	%rd43, %rd42;
	add.s32 	%r83, %r11, -1;
	mul.wide.u32 	%rd44, %r83, 4;
	add.s64 	%rd45, %rd43, %rd44;
	ld.global.u32 	%r126, [%rd45];
$L__BB0_17:
	mov.b32 	%r127, 0;
	not.pred 	%p15, %p2;
	@%p15 bra 	$L__BB0_19;
	ld.global.u64 	%rd46, [%rd2];
	cvta.to.global.u64 	%rd47, %rd46;
	add.s32 	%r85, %r11, -1;
	mul.wide.u32 	%rd48, %r85, 4;
	add.s64 	%rd49, %rd47, %rd48;
	ld.global.u32 	%r127, [%rd49];
$L__BB0_19:
	mov.b32 	%r128, 0;
	@%p13 bra 	$L__BB0_21;
	ld.global.u64 	%rd50, [%rd3];
	cvta.to.global.u64 	%rd51, %rd50;
	add.s32 	%r87, %r11, -1;
	mul.wide.u32 	%rd52, %r87, 4;
	add.s64 	%rd53, %rd51, %rd52;
	ld.global.u32 	%r128, [%rd53];
$L__BB0_21:
	add.s32 	%r29, %r11, %r5;
	min.s32 	%r90, %r2, %r29;
	setp.lt.s32 	%p17, %r90, 1;
	mov.b32 	%r129, 0;
	@%p17 bra 	$L__BB0_23;
	ld.global.u64 	%rd54, [%rd2];
	cvta.to.global.u64 	%rd55, %rd54;
	add.s32 	%r91, %r29, -1;
	mul.wide.u32 	%rd56, %r91, 4;
	add.s64 	%rd57, %rd55, %rd56;
	ld.global.u32 	%r129, [%rd57];
$L__BB0_23:
	min.s32 	%r93, %r8, %r29;
	setp.gt.s32 	%p5, %r93, 0;
	setp.lt.s32 	%p18, %r93, 1;
	mov.b32 	%r130, 0;
	@%p18 bra 	$L__BB0_25;
	ld.global.u64 	%rd58, [%rd3];
	cvta.to.global.u64 	%rd59, %rd58;
	add.s32 	%r94, %r29, -1;
	mul.wide.u32 	%rd60, %r94, 4;
	add.s64 	%rd61, %rd59, %rd60;
	ld.global.u32 	%r130, [%rd61];
$L__BB0_25:
	mov.b32 	%r131, 0;
	@%p13 bra 	$L__BB0_27;
	ld.global.u64 	%rd62, [%rd3];
	cvta.to.global.u64 	%rd63, %rd62;
	add.s32 	%r96, %r11, -1;
	mul.wide.u32 	%rd64, %r96, 4;
	add.s64 	%rd65, %rd63, %rd64;
	ld.global.u32 	%r131, [%rd65];
$L__BB0_27:
	mov.b32 	%r132, 0;
	not.pred 	%p20, %p4;
	@%p20 bra 	$L__BB0_29;
	ld.global.u64 	%rd66, [%rd4];
	cvta.to.global.u64 	%rd67, %rd66;
	add.s32 	%r98, %r11, -1;
	mul.wide.u32 	%rd68, %r98, 4;
	add.s64 	%rd69, %rd67, %rd68;
	ld.global.u32 	%r132, [%rd69];
$L__BB0_29:
	mov.b32 	%r133, 0;
	not.pred 	%p21, %p5;
	@%p21 bra 	$L__BB0_31;
	ld.global.u64 	%rd70, [%rd3];
	cvta.to.global.u64 	%rd71, %rd70;
	add.s32 	%r100, %r29, -1;
	mul.wide.u32 	%rd72, %r100, 4;
	add.s64 	%rd73, %rd71, %rd72;
	ld.global.u32 	%r133, [%rd73];
$L__BB0_31:
	min.s32 	%r102, %r18, %r29;
	setp.lt.s32 	%p22, %r102, 1;
	mov.b32 	%r134, 0;
	@%p22 bra 	$L__BB0_33;
	ld.global.u64 	%rd74, [%rd4];
	cvta.to.global.u64 	%rd75, %rd74;
	add.s32 	%r103, %r29, -1;
	mul.wide.u32 	%rd76, %r103, 4;
	add.s64 	%rd77, %rd75, %rd76;
	ld.global.u32 	%r134, [%rd77];
$L__BB0_33:
	add.s32 	%r104, %r120, %r121;
	add.s32 	%r105, %r119, %r122;
	add.s32 	%r106, %r104, %r123;
	sub.s32 	%r107, %r105, %r106;
	add.s32 	%r108, %r107, %r124;
	add.s32 	%r109, %r108, %r125;
	add.s32 	%r110, %r126, %r127;
	sub.s32 	%r111, %r109, %r110;
	add.s32 	%r112, %r111, %r128;
	add.s32 	%r113, %r112, %r129;
	add.s32 	%r114, %r113, %r131;
	add.s32 	%r115, %r130, %r132;
	add.s32 	%r116, %r115, %r133;
	sub.s32 	%r117, %r114, %r116;
	add.s32 	%r118, %r117, %r134;
	cvta.to.global.u64 	%rd78, %rd6;
	mul.wide.u32 	%rd79, %r1, 4;
	add.s64 	%rd80, %rd78, %rd79;
	st.global.u32 	[%rd80], %r118;
$L__BB0_34:
	bar.sync 	0;
	ret;

}


// ===== COMPILED SASS (sm_100) =====

	.target	sm_100

	.elftype	@"ET_EXEC"


//--------------------- .note.nv.tkinfo           --------------------------
	.section	.note.nv.tkinfo,"",@"SHT_NOTE"
	.sectionflags	@"SHF_NOTE_NV_TKINFO"
	.tkinfo
        /*0018*/ 	.word	0x00000002
        /*0030*/ 	.string	""
        /*0030*/ 	.string	"ptxas"
        /*0030*/ 	.string	"Cuda compilation tools, release 13.0, V13.0.88"
        /*0030*/ 	.string	"Build cuda_13.0.r13.0/compiler.36424714_0"
        /*0030*/ 	.string	"-arch sm_100 -m 64 "



//--------------------- .note.nv.cuinfo           --------------------------
	.section	.note.nv.cuinfo,"",@"SHT_NOTE"
	.sectionflags	@"SHF_NOTE_NV_CUINFO"
        /*0018*/ 	.short	0x0002
        /*001a*/ 	.short	0x0064
        /*001c*/ 	.short	0x0082
	.zero		2


//--------------------- .nv.info                  --------------------------
	.section	.nv.info,"",@"SHT_CUDA_INFO"
	.align	4


	//----- nvinfo : EIATTR_REGCOUNT
	.align		4
        /*0000*/ 	.byte	0x04, 0x2f
        /*0002*/ 	.short	(.L_1 - .L_0)
	.align		4
.L_0:
        /*0004*/ 	.word	index@(haar_type_E)
        /*0008*/ 	.word	0x00000020


	//----- nvinfo : EIATTR_FRAME_SIZE
	.align		4
.L_1:
        /*000c*/ 	.byte	0x04, 0x11
        /*000e*/ 	.short	(.L_3 - .L_2)
	.align		4
.L_2:
        /*0010*/ 	.word	index@(haar_type_E)
        /*0014*/ 	.word	0x00000000


	//----- nvinfo : EIATTR_MIN_STACK_SIZE
	.align		4
.L_3:
        /*0018*/ 	.byte	0x04, 0x12
        /*001a*/ 	.short	(.L_5 - .L_4)
	.align		4
.L_4:
        /*001c*/ 	.word	index@(haar_type_E)
        /*0020*/ 	.word	0x00000000
.L_5:


//--------------------- .nv.compat                --------------------------
	.section	.nv.compat,"",@"SHT_CUDA_COMPAT_INFO"
	.align	4
        /*0000*/ 	.byte	0x02, 0x09, 0x00, 0x00, 0x02, 0x02, 0x01, 0x00, 0x02, 0x05, 0x05, 0x00, 0x03, 0x07, 0x01, 0x01
        /*0010*/ 	.byte	0x02, 0x03, 0x00, 0x00, 0x02, 0x06, 0x01, 0x00, 0x04, 0x0b, 0x08, 0x00, 0x09, 0x00, 0x00, 0x00
        /*0020*/ 	.byte	0x00, 0x00, 0x00, 0x00


//--------------------- .nv.info.haar_type_E      --------------------------
	.section	.nv.info.haar_type_E,"",@"SHT_CUDA_INFO"
	.sectionflags	@""
	.align	4


	//----- nvinfo : EIATTR_CUDA_API_VERSION
	.align		4
        /*0000*/ 	.byte	0x04, 0x37
        /*0002*/ 	.short	(.L_7 - .L_6)
.L_6:
        /*0004*/ 	.word	0x00000082


	//----- nvinfo : EIATTR_KPARAM_INFO
	.align		4
.L_7:
        /*0008*/ 	.byte	0x04, 0x17
        /*000a*/ 	.short	(.L_9 - .L_8)
.L_8:
        /*000c*/ 	.word	0x00000000
        /*0010*/ 	.short	0x0004
        /*0012*/ 	.short	0x0018
        /*0014*/ 	.byte	0x00, 0xf5, 0x21, 0x00


	//----- nvinfo : EIATTR_KPARAM_INFO
	.align		4
.L_9:
        /*0018*/ 	.byte	0x04, 0x17
        /*001a*/ 	.short	(.L_11 - .L_10)
.L_10:
        /*001c*/ 	.word	0x00000000
        /*0020*/ 	.short	0x0003
        /*0022*/ 	.short	0x0014
        /*0024*/ 	.byte	0x00, 0xf0, 0x11, 0x00


	//----- nvinfo : EIATTR_KPARAM_INFO
	.align		4
.L_11:
        /*0028*/ 	.byte	0x04, 0x17
        /*002a*/ 	.short	(.L_13 - .L_12)
.L_12:
        /*002c*/ 	.word	0x00000000
        /*0030*/ 	.short	0x0002
        /*0032*/ 	.short	0x0010
        /*0034*/ 	.byte	0x00, 0xf0, 0x11, 0x00


	//----- nvinfo : EIATTR_KPARAM_INFO
	.align		4
.L_13:
        /*0038*/ 	.byte	0x04, 0x17
        /*003a*/ 	.short	(.L_15 - .L_14)
.L_14:
        /*003c*/ 	.word	0x00000000
        /*0040*/ 	.short	0x0001
        /*0042*/ 	.short	0x0008
        /*0044*/ 	.byte	0x00, 0xf5, 0x21, 0x00


	//----- nvinfo : EIATTR_KPARAM_INFO
	.align		4
.L_15:
        /*0048*/ 	.byte	0x04, 0x17
        /*004a*/ 	.short	(.L_17 - .L_16)
.L_16:
        /*004c*/ 	.word	0x00000000
        /*0050*/ 	.short	0x0000
        /*0052*/ 	.short	0x0000
        /*0054*/ 	.byte	0x00, 0xf5, 0x21, 0x00


	//----- nvinfo : EIATTR_SPARSE_MMA_MASK
	.align		4
.L_17:
        /*0058*/ 	.byte	0x03, 0x50
        /*005a*/ 	.short	0x0000


	//----- nvinfo : EIATTR_MAXREG_COUNT
	.align		4
        /*005c*/ 	.byte	0x03, 0x1b
        /*005e*/ 	.short	0x00ff


	//----- nvinfo : EIATTR_NUM_BARRIERS
	.align		4
        /*0060*/ 	.byte	0x02, 0x4c
        /*0062*/ 	.byte	0x01
	.zero		1


	//----- nvinfo : EIATTR_MERCURY_ISA_VERSION
	.align		4
        /*0064*/ 	.byte	0x03, 0x5f
        /*0066*/ 	.short	0x0101


	//----- nvinfo : EIATTR_VRC_CTA_INIT_COUNT
	.align		4
        /*0068*/ 	.byte	0x02, 0x4a
	.zero		1
	.zero		1


	//----- nvinfo : EIATTR_EXIT_INSTR_OFFSETS
	.align		4
        /*006c*/ 	.byte	0x04, 0x1c
        /*006e*/ 	.short	(.L_19 - .L_18)


	//   ....[0]....
.L_18:
        /*0070*/ 	.word	0x00000a00


	//----- nvinfo : EIATTR_CRS_STACK_SIZE
	.align		4
.L_19:
        /*0074*/ 	.byte	0x04, 0x1e
        /*0076*/ 	.short	(.L_21 - .L_20)
.L_20:
        /*0078*/ 	.word	0x00000000


	//----- nvinfo : EIATTR_CBANK_PARAM_SIZE
	.align		4
.L_21:
        /*007c*/ 	.byte	0x03, 0x19
        /*007e*/ 	.short	0x0020


	//----- nvinfo : EIATTR_PARAM_CBANK
	.align		4
        /*0080*/ 	.byte	0x04, 0x0a
        /*0082*/ 	.short	(.L_23 - .L_22)
	.align		4
.L_22:
        /*0084*/ 	.word	index@(.nv.constant0.haar_type_E)
        /*0088*/ 	.short	0x0380
        /*008a*/ 	.short	0x0020


	//----- nvinfo : EIATTR_SW_WAR
	.align		4
.L_23:
        /*008c*/ 	.byte	0x04, 0x36
        /*008e*/ 	.short	(.L_25 - .L_24)
.L_24:
        /*0090*/ 	.word	0x00000008
.L_25:


//--------------------- .nv.callgraph             --------------------------
	.section	.nv.callgraph,"",@"SHT_CUDA_CALLGRAPH"
	.align	4
	.sectionentsize	8
	.align		4
        /*0000*/ 	.word	0x00000000
	.align		4
        /*0004*/ 	.word	0xffffffff
	.align		4
        /*0008*/ 	.word	0x00000000
	.align		4
        /*000c*/ 	.word	0xfffffffe
	.align		4
        /*0010*/ 	.word	0x00000000
	.align		4
        /*0014*/ 	.word	0xfffffffd
	.align		4
        /*0018*/ 	.word	0x00000000
	.align		4
        /*001c*/ 	.word	0xfffffffc


//--------------------- .text.haar_type_E         --------------------------
	.section	.text.haar_type_E,"ax",@progbits
	.align	128
        .global         haar_type_E
        .type           haar_type_E,@function
        .size           haar_type_E,(.L_x_3 - haar_type_E)
        .other          haar_type_E,@"STO_CUDA_ENTRY STV_DEFAULT"
haar_type_E:
.text.haar_type_E:
[----:B------:R-:W-:Y:S01]  /*0000*/  LDC R1, c[0x0][0x37c] ;  /* 0x0000df00ff017b82 */ /* 0x000fe20000000800 */
[----:B------:R-:W0:Y:S07]  /*0010*/  S2R R3, SR_TID.X ;  /* 0x0000000000037919 */ /* 0x000e2e0000002100 */
[----:B------:R-:W0:Y:S01]  /*0020*/  S2UR UR4, SR_CTAID.X ;  /* 0x00000000000479c3 */ /* 0x000e220000002500 */
[----:B------:R-:W1:Y:S01]  /*0030*/  LDCU UR5, c[0x0][0x390] ;  /* 0x00007200ff0577ac */ /* 0x000e620008000800 */
[----:B------:R-:W-:Y:S06]  /*0040*/  BSSY.RECONVERGENT B0, `(.L_x_0) ;  /* 0x000009a000007945 */ /* 0x000fec0003800200 */
[----:B------:R-:W0:Y:S02]  /*0050*/  LDC R0, c[0x0][0x360] ;  /* 0x0000d800ff007b82 */ /* 0x000e240000000800 */
[----:B0-----:R-:W-:-:S05]  /*0060*/  IMAD R0, R0, UR4, R3 ;  /* 0x0000000400007c24 */ /* 0x001fca000f8e0203 */
[----:B-1----:R-:W-:-:S13]  /*0070*/  ISETP.GE.U32.AND P0, PT, R0, UR5, PT ;  /* 0x0000000500007c0c */ /* 0x002fda000bf06070 */
[----:B------:R-:W-:Y:S05]  /*0080*/  @P0 BRA `(.L_x_1) ;  /* 0x0000000800540947 */ /* 0x000fea0003800000 */
[----:B------:R-:W0:Y:S01]  /*0090*/  LDC.64 R4, c[0x0][0x388] ;  /* 0x0000e200ff047b82 */ /* 0x000e220000000a00 */
[----:B------:R-:W1:Y:S01]  /*00a0*/  LDCU.64 UR4, c[0x0][0x358] ;  /* 0x00006b00ff0477ac */ /* 0x000e620008000a00 */
[----:B------:R-:W-:Y:S01]  /*00b0*/  IMAD.SHL.U32 R3, R0, 0x4, RZ ;  /* 0x0000000400037824 */ /* 0x000fe200078e00ff */
[----:B------:R-:W2:Y:S05]  /*00c0*/  LDCU UR6, c[0x0][0x394] ;  /* 0x00007280ff0677ac */ /* 0x000eaa0008000800 */
[----:B------:R-:W3:Y:S01]  /*00d0*/  LDC.64 R20, c[0x0][0x380] ;  /* 0x0000e000ff147b82 */ /* 0x000ee20000000a00 */
[----:B0-----:R-:W-:-:S05]  /*00e0*/  IMAD.WIDE.U32 R4, R3, 0x4, R4 ;  /* 0x0000000403047825 */ /* 0x001fca00078e0004 */
[----:B-1----:R-:W4:Y:S04]  /*00f0*/  LDG.E R6, desc[UR4][R4.64+0xc] ;  /* 0x00000c0404067981 */ /* 0x002f28000c1e1900 */
[----:B------:R-:W5:Y:S04]  /*0100*/  LDG.E R3, desc[UR4][R4.64+0x4] ;  /* 0x0000040404037981 */ /* 0x000f68000c1e1900 */
[----:B------:R-:W3:Y:S04]  /*0110*/  LDG.E R2, desc[UR4][R4.64] ;  /* 0x0000000404027981 */ /* 0x000ee8000c1e1900 */
[----:B------:R-:W3:Y:S01]  /*0120*/  LDG.E R7, desc[UR4][R4.64+0x8] ;  /* 0x0000080404077981 */ /* 0x000ee2000c1e1900 */
[----:B----4-:R-:W-:-:S05]  /*0130*/  I2FP.F32.S32 R6, R6 ;  /* 0x0000000600067245 */ /* 0x010fca0000201400 */
[----:B--2---:R-:W-:Y:S01]  /*0140*/  FMUL R8, R6, UR6 ;  /* 0x0000000606087c20 */ /* 0x004fe20008400000 */
[----:B-----5:R-:W-:Y:S02]  /*0150*/  I2FP.F32.S32 R6, R3 ;  /* 0x0000000300067245 */ /* 0x020fe40000201400 */
[----:B---3--:R-:W-:-:S03]  /*0160*/  I2FP.F32.S32 R3, R2 ;  /* 0x0000000200037245 */ /* 0x008fc60000201400 */
[----:B------:R-:W0:Y:S01]  /*0170*/  F2I.TRUNC.NTZ R8, R8 ;  /* 0x0000000800087305 */ /* 0x000e22000020f100 */
[----:B------:R-:W-:Y:S01]  /*0180*/  FMUL R2, R6, UR6 ;  /* 0x0000000606027c20 */ /* 0x000fe20008400000 */
[----:B------:R-:W-:Y:S01]  /*0190*/  FMUL R3, R3, UR6 ;  /* 0x0000000603037c20 */ /* 0x000fe20008400000 */
[----:B------:R-:W-:-:S05]  /*01a0*/  I2FP.F32.S32 R7, R7 ;  /* 0x0000000700077245 */ /* 0x000fca0000201400 */
[----:B------:R-:W1:Y:S01]  /*01b0*/  F2I.TRUNC.NTZ R2, R2 ;  /* 0x0000000200027305 */ /* 0x000e62000020f100 */
[----:B------:R-:W-:Y:S01]  /*01c0*/  FMUL R7, R7, UR6 ;  /* 0x0000000607077c20 */ /* 0x000fe20008400000 */
[----:B0-----:R-:W-:-:S06]  /*01d0*/  LEA.HI R4, R8, R8, RZ, 0x1 ;  /* 0x0000000808047211 */ /* 0x001fcc00078f08ff */
[----:B------:R-:W0:Y:S01]  /*01e0*/  F2I.TRUNC.NTZ R17, R3 ;  /* 0x0000000300117305 */ /* 0x000e22000020f100 */
[----:B------:R-:W-:-:S05]  /*01f0*/  SHF.R.S32.HI R5, RZ, 0x1, R4 ;  /* 0x00000001ff057819 */ /* 0x000fca0000011404 */
[----:B-1----:R-:W-:Y:S02]  /*0200*/  IMAD.IADD R4, R2, 0x1, R5 ;  /* 0x0000000102047824 */ /* 0x002fe400078e0205 */
[----:B------:R-:W1:Y:S03]  /*0210*/  F2I.TRUNC.NTZ R7, R7 ;  /* 0x0000000700077305 */ /* 0x000e66000020f100 */
[C---:B0-----:R-:W-:Y:S02]  /*0220*/  VIMNMX R6, PT, PT, R17.reuse, R4, PT ;  /* 0x0000000411067248 */ /* 0x041fe40003fe0100 */
[----:B------:R-:W-:Y:S02]  /*0230*/  IADD3 R15, PT, PT, R17, -0x1, RZ ;  /* 0xffffffff110f7810 */ /* 0x000fe40007ffe0ff */
[C---:B------:R-:W-:Y:S02]  /*0240*/  ISETP.GE.AND P1, PT, R6.reuse, 0x1, PT ;  /* 0x000000010600780c */ /* 0x040fe40003f26270 */
[----:B------:R-:W-:Y:S01]  /*0250*/  ISETP.GT.AND P2, PT, R6, RZ, PT ;  /* 0x000000ff0600720c */ /* 0x000fe20003f44270 */
[----:B------:R-:W-:Y:S01]  /*0260*/  IMAD.WIDE.U32 R14, R15, 0x8, R20 ;  /* 0x000000080f0e7825 */ /* 0x000fe200078e0014 */
[----:B------:R-:W-:-:S02]  /*0270*/  VIMNMX R6, PT, PT, R17, R2, PT ;  /* 0x0000000211067248 */ /* 0x000fc40003fe0100 */
[----:B-1----:R-:W-:Y:S01]  /*0280*/  LEA.HI R26, R7, R7, RZ, 0x1 ;  /* 0x00000007071a7211 */ /* 0x002fe200078f08ff */
[----:B------:R-:W-:Y:S01]  /*0290*/  IMAD.IADD R3, R5, 0x1, R4 ;  /* 0x0000000105037824 */ /* 0x000fe200078e0204 */
[----:B------:R-:W-:-:S05]  /*02a0*/  ISETP.GE.AND P3, PT, R6, 0x1, PT ;  /* 0x000000010600780c */ /* 0x000fca0003f66270 */
[----:B------:R-:W2:Y:S01]  /*02b0*/  @P1 LDG.E.64 R28, desc[UR4][R14.64] ;  /* 0x000000040e1c1981 */ /* 0x000ea2000c1e1b00 */
[----:B------:R-:W-:Y:S02]  /*02c0*/  VIMNMX R5, PT, PT, R17, R3, PT ;  /* 0x0000000311057248 */ /* 0x000fe40003fe0100 */
[----:B------:R-:W-:Y:S01]  /*02d0*/  SHF.R.S32.HI R26, RZ, 0x1, R26 ;  /* 0x00000001ff1a7819 */ /* 0x000fe2000001141a */
[----:B------:R-:W3:Y:S01]  /*02e0*/  @P2 LDG.E.64 R24, desc[UR4][R14.64] ;  /* 0x000000040e182981 */ /* 0x000ee2000c1e1b00 */
[----:B------:R-:W-:-:S03]  /*02f0*/  ISETP.GE.AND P4, PT, R5, 0x1, PT ;  /* 0x000000010500780c */ /* 0x000fc60003f86270 */
[----:B------:R-:W-:Y:S01]  /*0300*/  IMAD.IADD R17, R17, 0x1, R26 ;  /* 0x0000000111117824 */ /* 0x000fe200078e021a */
[----:B------:R-:W4:Y:S04]  /*0310*/  @P3 LDG.E.64 R8, desc[UR4][R14.64] ;  /* 0x000000040e083981 */ /* 0x000f28000c1e1b00 */
[----:B------:R-:W-:-:S04]  /*0320*/  VIMNMX R5, PT, PT, R17, R4, PT ;  /* 0x0000000411057248 */ /* 0x000fc80003fe0100 */
[----:B------:R-:W-:Y:S01]  /*0330*/  ISETP.GE.AND P5, PT, R5, 0x1, PT ;  /* 0x000000010500780c */ /* 0x000fe20003fa6270 */
[----:B------:R-:W5:Y:S01]  /*0340*/  @P4 LDG.E.64 R22, desc[UR4][R14.64] ;  /* 0x000000040e164981 */ /* 0x000f62000c1e1b00 */
[----:B------:R-:W-:-:S05]  /*0350*/  IADD3 R11, PT, PT, R17, -0x1, RZ ;  /* 0xffffffff110b7810 */ /* 0x000fca0007ffe0ff */
[----:B------:R-:W-:-:S06]  /*0360*/  IMAD.WIDE.U32 R10, R11, 0x8, R20 ;  /* 0x000000080b0a7825 */ /* 0x000fcc00078e0014 */
[----:B------:R-:W5:Y:S01]  /*0370*/  @P5 LDG.E.64 R12, desc[UR4][R10.64] ;  /* 0x000000040a0c5981 */ /* 0x000f62000c1e1b00 */
[----:B------:R-:W-:Y:S01]  /*0380*/  ISETP.GT.AND P0, PT, R5, RZ, PT ;  /* 0x000000ff0500720c */ /* 0x000fe20003f04270 */
[C---:B------:R-:W-:Y:S02]  /*0390*/  @P1 VIADD R5, R4.reuse, 0xffffffff ;  /* 0xffffffff04051836 */ /* 0x040fe40000000000 */
[----:B------:R-:W-:Y:S01]  /*03a0*/  @P2 VIADD R7, R4, 0xffffffff ;  /* 0xffffffff04072836 */ /* 0x000fe20000000000 */
[----:B------:R-:W-:Y:S01]  /*03b0*/  VIMNMX R16, PT, PT, R2, R17, PT ;  /* 0x0000001102107248 */ /* 0x000fe20003fe0100 */
[----:B------:R-:W-:-:S08]  /*03c0*/  IMAD.MOV.U32 R6, RZ, RZ, RZ ;  /* 0x000000ffff067224 */ /* 0x000fd000078e00ff */
[----:B------:R-:W5:Y:S01]  /*03d0*/  @P0 LDG.E.64 R18, desc[UR4][R10.64] ;  /* 0x000000040a120981 */ /* 0x000f62000c1e1b00 */
[----:B------:R-:W-:-:S03]  /*03e0*/  @P4 VIADD R27, R3, 0xffffffff ;  /* 0xffffffff031b4836 */ /* 0x000fc60000000000 */
[----:B------:R-:W5:Y:S01]  /*03f0*/  @P0 LDG.E.64 R14, desc[UR4][R10.64] ;  /* 0x000000040a0e0981 */ /* 0x000f62000c1e1b00 */
[----:B--2---:R-:W-:-:S04]  /*0400*/  @P1 IMAD.WIDE.U32 R28, R5, 0x4, R28 ;  /* 0x00000004051c1825 */ /* 0x004fc800078e001c */
[----:B------:R-:W-:Y:S02]  /*0410*/  HFMA2 R5, -RZ, RZ, 0, 0 ;  /* 0x00000000ff057431 */ /* 0x000fe400000001ff */
[----:B---3--:R-:W-:-:S04]  /*0420*/  @P2 IMAD.WIDE.U32 R24, R7, 0x4, R24 ;  /* 0x0000000407182825 */ /* 0x008fc800078e0018 */
[----:B------:R-:W-:Y:S01]  /*0430*/  @P3 VIADD R7, R2, 0xffffffff ;  /* 0xffffffff02073836 */ /* 0x000fe20000000000 */
[----:B------:R-:W2:Y:S01]  /*0440*/  @P2 LDG.E R6, desc[UR4][R24.64] ;  /* 0x0000000418062981 */ /* 0x000ea2000c1e1900 */
[C---:B------:R-:W-:Y:S02]  /*0450*/  ISETP.GT.AND P2, PT, R16.reuse, RZ, PT ;  /* 0x000000ff1000720c */ /* 0x040fe40003f44270 */
[----:B----4-:R-:W-:Y:S01]  /*0460*/  @P3 IMAD.WIDE.U32 R8, R7, 0x4, R8 ;  /* 0x0000000407083825 */ /* 0x010fe200078e0008 */
[----:B------:R-:W3:Y:S01]  /*0470*/  @P1 LDG.E R5, desc[UR4][R28.64] ;  /* 0x000000041c051981 */ /* 0x000ee2000c1e1900 */
[----:B------:R-:W-:Y:S02]  /*0480*/  ISETP.GE.AND P1, PT, R16, 0x1, PT ;  /* 0x000000011000780c */ /* 0x000fe40003f26270 */
[----:B------:R-:W-:Y:S01]  /*0490*/  MOV R7, RZ ;  /* 0x000000ff00077202 */ /* 0x000fe20000000f00 */
[----:B-----5:R-:W-:-:S05]  /*04a0*/  @P4 IMAD.WIDE.U32 R22, R27, 0x4, R22 ;  /* 0x000000041b164825 */ /* 0x020fca00078e0016 */
[----:B------:R0:W4:Y:S01]  /*04b0*/  @P3 LDG.E R7, desc[UR4][R8.64] ;  /* 0x0000000408073981 */ /* 0x000122000c1e1900 */
[----:B------:R-:W-:-:S04]  /*04c0*/  VIMNMX R16, PT, PT, R17, R3, PT ;  /* 0x0000000311107248 */ /* 0x000fc80003fe0100 */
[----:B------:R-:W5:Y:S01]  /*04d0*/  @P1 LDG.E.64 R28, desc[UR4][R10.64] ;  /* 0x000000040a1c1981 */ /* 0x000f62000c1e1b00 */
[----:B0-----:R-:W-:Y:S01]  /*04e0*/  IMAD.MOV.U32 R8, RZ, RZ, RZ ;  /* 0x000000ffff087224 */ /* 0x001fe200078e00ff */
[----:B------:R-:W-:Y:S02]  /*04f0*/  ISETP.GE.AND P3, PT, R16, 0x1, PT ;  /* 0x000000011000780c */ /* 0x000fe40003f66270 */
[----:B------:R-:W-:-:S03]  /*0500*/  @P5 IADD3 R25, PT, PT, R4, -0x1, RZ ;  /* 0xffffffff04195810 */ /* 0x000fc60007ffe0ff */
[----:B------:R-:W2:Y:S01]  /*0510*/  @P4 LDG.E R8, desc[UR4][R22.64] ;  /* 0x0000000416084981 */ /* 0x000ea2000c1e1900 */
[----:B------:R-:W-:Y:S02]  /*0520*/  IMAD.MOV.U32 R24, RZ, RZ, RZ ;  /* 0x000000ffff187224 */ /* 0x000fe400078e00ff */
[----:B------:R-:W-:-:S05]  /*0530*/  @P5 IMAD.WIDE.U32 R12, R25, 0x4, R12 ;  /* 0x00000004190c5825 */ /* 0x000fca00078e000c */
[----:B------:R-:W4:Y:S04]  /*0540*/  @P5 LDG.E R24, desc[UR4][R12.64] ;  /* 0x000000040c185981 */ /* 0x000f28000c1e1900 */
[----:B------:R-:W3:Y:S04]  /*0550*/  @P2 LDG.E.64 R22, desc[UR4][R10.64] ;  /* 0x000000040a162981 */ /* 0x000ee8000c1e1b00 */
[----:B------:R-:W2:Y:S01]  /*0560*/  @P3 LDG.E.64 R12, desc[UR4][R10.64] ;  /* 0x000000040a0c3981 */ /* 0x000ea2000c1e1b00 */
[----:B------:R-:W-:Y:S02]  /*0570*/  @P0 VIADD R9, R4, 0xffffffff ;  /* 0xffffffff04090836 */ /* 0x000fe40000000000 */
[----:B------:R-:W-:-:S02]  /*0580*/  IMAD.IADD R17, R26, 0x1, R17 ;  /* 0x000000011a117824 */ /* 0x000fc400078e0211 */
[----:B------:R-:W-:-:S04]  /*0590*/  @P0 IMAD.WIDE.U32 R18, R9, 0x4, R18 ;  /* 0x0000000409120825 */ /* 0x000fc800078e0012 */
[----:B------:R-:W-:Y:S01]  /*05a0*/  HFMA2 R9, -RZ, RZ, 0, 0 ;  /* 0x00000000ff097431 */ /* 0x000fe200000001ff */
[-C--:B------:R-:W-:Y:S01]  /*05b0*/  VIMNMX R26, PT, PT, R2, R17.reuse, PT ;  /* 0x00000011021a7248 */ /* 0x080fe20003fe0100 */
[----:B------:R-:W-:Y:S01]  /*05c0*/  @P0 VIADD R25, R4, 0xffffffff ;  /* 0xffffffff04190836 */ /* 0x000fe20000000000 */
[----:B------:R-:W-:Y:S02]  /*05d0*/  ISETP.GT.AND P4, PT, R16, RZ, PT ;  /* 0x000000ff1000720c */ /* 0x000fe40003f84270 */
[----:B------:R-:W-:Y:S02]  /*05e0*/  ISETP.GE.AND P5, PT, R26, 0x1, PT ;  /* 0x000000011a00780c */ /* 0x000fe40003fa6270 */
[----:B------:R-:W-:Y:S01]  /*05f0*/  VIMNMX R16, PT, PT, R4, R17, PT ;  /* 0x0000001104107248 */ /* 0x000fe20003fe0100 */
[----:B------:R-:W-:Y:S01]  /*0600*/  @P0 IMAD.WIDE.U32 R14, R25, 0x4, R14 ;  /* 0x00000004190e0825 */ /* 0x000fe200078e000e */
[----:B------:R0:W4:Y:S01]  /*0610*/  @P0 LDG.E R9, desc[UR4][R18.64] ;  /* 0x0000000412090981 */ /* 0x000122000c1e1900 */
[----:B------:R-:W-:-:S02]  /*0620*/  MOV R25, RZ ;  /* 0x000000ff00197202 */ /* 0x000fc40000000f00 */
[----:B------:R-:W-:Y:S01]  /*0630*/  ISETP.GE.AND P6, PT, R16, 0x1, PT ;  /* 0x000000011000780c */ /* 0x000fe20003fc6270 */
[----:B------:R-:W-:-:S03]  /*0640*/  @P1 VIADD R27, R2, 0xffffffff ;  /* 0xffffffff021b1836 */ /* 0x000fc60000000000 */
[----:B------:R1:W4:Y:S01]  /*0650*/  @P0 LDG.E R25, desc[UR4][R14.64] ;  /* 0x000000040e190981 */ /* 0x000322000c1e1900 */
[----:B0-----:R-:W-:-:S04]  /*0660*/  VIADD R19, R17, 0xffffffff ;  /* 0xffffffff11137836 */ /* 0x001fc80000000000 */
[----:B------:R-:W-:Y:S01]  /*0670*/  IMAD.WIDE.U32 R20, R19, 0x8, R20 ;  /* 0x0000000813147825 */ /* 0x000fe200078e0014 */
[----:B-1----:R-:W-:-:S04]  /*0680*/  @P2 IADD3 R15, PT, PT, R2, -0x1, RZ ;  /* 0xffffffff020f2810 */ /* 0x002fc80007ffe0ff */
[----:B------:R-:W4:Y:S01]  /*0690*/  @P5 LDG.E.64 R18, desc[UR4][R20.64] ;  /* 0x0000000414125981 */ /* 0x000f22000c1e1b00 */
[----:B------:R-:W-:Y:S01]  /*06a0*/  VIMNMX R17, PT, PT, R17, R3, PT ;  /* 0x0000000311117248 */ /* 0x000fe20003fe0100 */
[----:B-----5:R-:W-:Y:S01]  /*06b0*/  @P1 IMAD.WIDE.U32 R28, R27, 0x4, R28 ;  /* 0x000000041b1c1825 */ /* 0x020fe200078e001c */
[----:B------:R-:W-:-:S06]  /*06c0*/  CS2R R26, SRZ ;  /* 0x00000000001a7805 */ /* 0x000fcc000001ff00 */
[----:B------:R0:W5:Y:S01]  /*06d0*/  @P1 LDG.E R26, desc[UR4][R28.64] ;  /* 0x000000041c1a1981 */ /* 0x000162000c1e1900 */
[----:B------:R-:W-:Y:S01]  /*06e0*/  ISETP.GT.AND P1, PT, R16, RZ, PT ;  /* 0x000000ff1000720c */ /* 0x000fe20003f24270 */
[----:B------:R-:W-:Y:S02]  /*06f0*/  @P3 VIADD R16, R3, 0xffffffff ;  /* 0xffffffff03103836 */ /* 0x000fe40000000000 */
[----:B---3--:R-:W-:Y:S02]  /*0700*/  @P2 IMAD.WIDE.U32 R22, R15, 0x4, R22 ;  /* 0x000000040f162825 */ /* 0x008fe400078e0016 */
[----:B------:R-:W3:Y:S02]  /*0710*/  @P6 LDG.E.64 R14, desc[UR4][R20.64] ;  /* 0x00000004140e6981 */ /* 0x000ee4000c1e1b00 */
[----:B0-----:R-:W-:Y:S02]  /*0720*/  IMAD.MOV.U32 R28, RZ, RZ, RZ ;  /* 0x000000ffff1c7224 */ /* 0x001fe400078e00ff */
[----:B--2---:R-:W-:Y:S01]  /*0730*/  @P3 IMAD.WIDE.U32 R12, R16, 0x4, R12 ;  /* 0x00000004100c3825 */ /* 0x004fe200078e000c */
[----:B------:R-:W5:Y:S01]  /*0740*/  @P2 LDG.E R27, desc[UR4][R22.64] ;  /* 0x00000004161b2981 */ /* 0x000f62000c1e1900 */
[----:B------:R-:W-:-:S03]  /*0750*/  ISETP.GE.AND P2, PT, R17, 0x1, PT ;  /* 0x000000011100780c */ /* 0x000fc60003f46270 */
[----:B------:R-:W2:Y:S04]  /*0760*/  @P0 LDG.E.64 R16, desc[UR4][R10.64] ;  /* 0x000000040a100981 */ /* 0x000ea8000c1e1b00 */
[----:B------:R-:W5:Y:S04]  /*0770*/  @P3 LDG.E R28, desc[UR4][R12.64] ;  /* 0x000000040c1c3981 */ /* 0x000f68000c1e1900 */
[----:B------:R-:W2:Y:S04]  /*0780*/  @P4 LDG.E.64 R10, desc[UR4][R10.64] ;  /* 0x000000040a0a4981 */ /* 0x000ea8000c1e1b00 */
[----:B------:R-:W5:Y:S04]  /*0790*/  @P1 LDG.E.64 R12, desc[UR4][R20.64] ;  /* 0x00000004140c1981 */ /* 0x000f68000c1e1b00 */
[----:B------:R0:W5:Y:S01]  /*07a0*/  @P2 LDG.E.64 R22, desc[UR4][R20.64] ;  /* 0x0000000414162981 */ /* 0x000162000c1e1b00 */
[----:B------:R-:W-:-:S05]  /*07b0*/  @P5 IADD3 R29, PT, PT, R2, -0x1, RZ ;  /* 0xffffffff021d5810 */ /* 0x000fca0007ffe0ff */
[----:B----4-:R-:W-:-:S04]  /*07c0*/  @P5 IMAD.WIDE.U32 R18, R29, 0x4, R18 ;  /* 0x000000041d125825 */ /* 0x010fc800078e0012 */
[----:B------:R-:W-:Y:S02]  /*07d0*/  @P6 VIADD R29, R4, 0xffffffff ;  /* 0xffffffff041d6836 */ /* 0x000fe40000000000 */
[----:B------:R-:W-:-:S06]  /*07e0*/  IMAD.MOV.U32 R2, RZ, RZ, RZ ;  /* 0x000000ffff027224 */ /* 0x000fcc00078e00ff */
[----:B------:R1:W4:Y:S01]  /*07f0*/  @P5 LDG.E R2, desc[UR4][R18.64] ;  /* 0x0000000412025981 */ /* 0x000322000c1e1900 */
[----:B0-----:R-:W-:Y:S02]  /*0800*/  IMAD.MOV.U32 R21, RZ, RZ, RZ ;  /* 0x000000ffff157224 */ /* 0x001fe400078e00ff */
[----:B-1----:R-:W-:Y:S02]  /*0810*/  @P4 VIADD R19, R3, 0xffffffff ;  /* 0xffffffff03134836 */ /* 0x002fe40000000000 */
[----:B------:R-:W-:Y:S02]  /*0820*/  IMAD.MOV.U32 R18, RZ, RZ, RZ ;  /* 0x000000ffff127224 */ /* 0x000fe400078e00ff */
[----:B---3--:R-:W-:-:S04]  /*0830*/  @P6 IMAD.WIDE.U32 R14, R29, 0x4, R14 ;  /* 0x000000041d0e6825 */ /* 0x008fc800078e000e */
[----:B------:R-:W-:-:S06]  /*0840*/  HFMA2 R29, -RZ, RZ, 0, 0 ;  /* 0x00000000ff1d7431 */ /* 0x000fcc00000001ff */
[----:B------:R0:W3:Y:S02]  /*0850*/  @P6 LDG.E R29, desc[UR4][R14.64] ;  /* 0x000000040e1d6981 */ /* 0x0000e4000c1e1900 */
[C---:B0-----:R-:W-:Y:S01]  /*0860*/  @P0 VIADD R15, R4.reuse, 0xffffffff ;  /* 0xffffffff040f0836 */ /* 0x041fe20000000000 */
[----:B------:R-:W-:Y:S01]  /*0870*/  @P1 IADD3 R4, PT, PT, R4, -0x1, RZ ;  /* 0xffffffff04041810 */ /* 0x000fe20007ffe0ff */
[----:B--2---:R-:W-:-:S04]  /*0880*/  @P4 IMAD.WIDE.U32 R10, R19, 0x4, R10 ;  /* 0x00000004130a4825 */ /* 0x004fc800078e000a */
[----:B-----5:R-:W-:Y:S01]  /*0890*/  @P1 IMAD.WIDE.U32 R12, R4, 0x4, R12 ;  /* 0x00000004040c1825 */ /* 0x020fe200078e000c */
[----:B------:R-:W-:Y:S01]  /*08a0*/  MOV R4, RZ ;  /* 0x000000ff00047202 */ /* 0x000fe20000000f00 */
[----:B------:R-:W2:Y:S02]  /*08b0*/  @P4 LDG.E R21, desc[UR4][R10.64] ;  /* 0x000000040a154981 */ /* 0x000ea4000c1e1900 */
[----:B------:R-:W-:Y:S02]  /*08c0*/  @P2 VIADD R19, R3, 0xffffffff ;  /* 0xffffffff03132836 */ /* 0x000fe40000000000 */
[----:B------:R-:W-:Y:S02]  /*08d0*/  HFMA2 R3, -RZ, RZ, 0, 0 ;  /* 0x00000000ff037431 */ /* 0x000fe400000001ff */
[----:B------:R-:W-:Y:S01]  /*08e0*/  @P0 IMAD.WIDE.U32 R16, R15, 0x4, R16 ;  /* 0x000000040f100825 */ /* 0x000fe200078e0010 */
[----:B------:R-:W2:Y:S01]  /*08f0*/  @P1 LDG.E R4, desc[UR4][R12.64] ;  /* 0x000000040c041981 */ /* 0x000ea2000c1e1900 */
[----:B------:R-:W-:Y:S01]  /*0900*/  IADD3 R5, PT, PT, R27, R26, R5 ;  /* 0x0000001a1b057210 */ /* 0x000fe20007ffe005 */
[----:B------:R-:W0:Y:S01]  /*0910*/  LDC.64 R14, c[0x0][0x398] ;  /* 0x0000e600ff0e7b82 */ /* 0x000e220000000a00 */
[----:B------:R-:W-:Y:S01]  /*0920*/  @P2 IMAD.WIDE.U32 R22, R19, 0x4, R22 ;  /* 0x0000000413162825 */ /* 0x000fe200078e0016 */
[----:B------:R-:W5:Y:S04]  /*0930*/  @P0 LDG.E R3, desc[UR4][R16.64] ;  /* 0x0000000410030981 */ /* 0x000f68000c1e1900 */
[----:B------:R-:W5:Y:S01]  /*0940*/  @P2 LDG.E R18, desc[UR4][R22.64] ;  /* 0x0000000416122981 */ /* 0x000f62000c1e1900 */
[----:B------:R-:W-:-:S04]  /*0950*/  IADD3 R5, PT, PT, -R5, R7, R24 ;  /* 0x0000000705057210 */ /* 0x000fc80007ffe118 */
[----:B----4-:R-:W-:Y:S01]  /*0960*/  IADD3 R2, PT, PT, R9, R5, R2 ;  /* 0x0000000509027210 */ /* 0x010fe20007ffe002 */
[----:B0-----:R-:W-:-:S03]  /*0970*/  IMAD.WIDE.U32 R14, R0, 0x4, R14 ;  /* 0x00000004000e7825 */ /* 0x001fc600078e000e */
[----:B---3--:R-:W-:-:S04]  /*0980*/  IADD3 R2, PT, PT, R2, -R29, -R6 ;  /* 0x8000001d02027210 */ /* 0x008fc80007ffe806 */
[----:B------:R-:W-:Y:S02]  /*0990*/  IADD3 R2, PT, PT, R8, R2, R25 ;  /* 0x0000000208027210 */ /* 0x000fe40007ffe019 */
[----:B--2---:R-:W-:-:S04]  /*09a0*/  IADD3 R4, PT, PT, R21, R28, R4 ;  /* 0x0000001c15047210 */ /* 0x004fc80007ffe004 */
[----:B-----5:R-:W-:-:S04]  /*09b0*/  IADD3 R3, PT, PT, -R4, R2, R3 ;  /* 0x0000000204037210 */ /* 0x020fc80007ffe103 */
[----:B------:R-:W-:-:S05]  /*09c0*/  IADD3 R3, PT, PT, R3, R18, RZ ;  /* 0x0000001203037210 */ /* 0x000fca0007ffe0ff */
[----:B------:R0:W-:Y:S02]  /*09d0*/  STG.E desc[UR4][R14.64], R3 ;  /* 0x000000030e007986 */ /* 0x0001e4000c101904 */
.L_x_1:
[----:B------:R-:W-:Y:S05]  /*09e0*/  BSYNC.RECONVERGENT B0 ;  /* 0x0000000000007941 */ /* 0x000fea0003800200 */
.L_x_0:
[----:B------:R-:W-:Y:S06]  /*09f0*/  BAR.SYNC.DEFER_BLOCKING 0x0 ;  /* 0x0000000000007b1d */ /* 0x000fec0000010000 */
[----:B------:R-:W-:Y:S05]  /*0a00*/  EXIT ;  /* 0x000000000000794d */ /* 0x000fea0003800000 */
.L_x_2:
[----:B------:R-:W-:-:S00]  /*0a10*/  BRA `(.L_x_2) ;  /* 0xfffffffc00fc7947 */ /* 0x000fc0000383ffff */
[----:B------:R-:W-:-:S00]  /*0a20*/  NOP ;  /* 0x0000000000007918 */ /* 0x000fc00000000000 */
        /* <DEDUP_REMOVED lines=13> */
.L_x_3:


//--------------------- .nv.shared.reserved.0     --------------------------
	.section	.nv.shared.reserved.0,"aw",@nobits
	.weak		__nv_reservedSMEM_offset_0_alias
	.size		__nv_reservedSMEM_offset_0_alias, 0, 64
	.other		__nv_reservedSMEM_offset_0_alias,@"STO_CUDA_RESERVED_SHARED STV_DEFAULT"
__nv_reservedSMEM_offset_0_alias:
	.zero		0
	.zero		64


//--------------------- .nv.constant0.haar_type_E --------------------------
	.section	.nv.constant0.haar_type_E,"a",@progbits
	.sectionflags	@""
	.align	4
.nv.constant0.haar_type_E:
	.zero		928


//--------------------- SYMBOLS --------------------------

	.type		.nv.reservedSmem.offset0,@object
	.size		.nv.reservedSmem.offset0,0x4
